//
// Generated by NVIDIA NVVM Compiler
//
// Compiler Build ID: CL-36424714
// Cuda compilation tools, release 13.0, V13.0.88
// Based on NVVM 20.0.0
//

.version 9.0
.target sm_100
.address_size 64

	// .globl	_Z11array_matchPiS_S_i

.visible .entry _Z11array_matchPiS_S_i(
	.param .u64 .ptr .align 1 _Z11array_matchPiS_S_i_param_0,
	.param .u64 .ptr .align 1 _Z11array_matchPiS_S_i_param_1,
	.param .u64 .ptr .align 1 _Z11array_matchPiS_S_i_param_2,
	.param .u32 _Z11array_matchPiS_S_i_param_3
)
{
	.reg .pred 	%p<3>;
	.reg .b32 	%r<9>;
	.reg .b64 	%rd<10>;

	ld.param.u64 	%rd1, [_Z11array_matchPiS_S_i_param_0];
	ld.param.u64 	%rd2, [_Z11array_matchPiS_S_i_param_1];
	ld.param.u64 	%rd3, [_Z11array_matchPiS_S_i_param_2];
	ld.param.u32 	%r2, [_Z11array_matchPiS_S_i_param_3];
	mov.u32 	%r3, %ctaid.x;
	mov.u32 	%r4, %ntid.x;
	mov.u32 	%r5, %tid.x;
	mad.lo.s32 	%r1, %r3, %r4, %r5;
	setp.ge.s32 	%p1, %r1, %r2;
	@%p1 bra 	$L__BB0_2;
	cvta.to.global.u64 	%rd4, %rd1;
	cvta.to.global.u64 	%rd5, %rd2;
	cvta.to.global.u64 	%rd6, %rd3;
	mul.wide.s32 	%rd7, %r1, 4;
	add.s64 	%rd8, %rd4, %rd7;
	ld.global.u32 	%r6, [%rd8];
	add.s64 	%rd9, %rd5, %rd7;
	ld.global.u32 	%r7, [%rd9];
	setp.eq.s32 	%p2, %r6, %r7;
	selp.u32 	%r8, 1, 0, %p2;
	st.global.u32 	[%rd6], %r8;
$L__BB0_2:
	ret;

}


// ===== COMPILED SASS (sm_100) =====

	.target	sm_100

	.elftype	@"ET_EXEC"


//--------------------- .note.nv.tkinfo           --------------------------
	.section	.note.nv.tkinfo,"",@"SHT_NOTE"
	.sectionflags	@"SHF_NOTE_NV_TKINFO"
	.tkinfo
        /*0018*/ 	.word	0x00000002
        /*0030*/ 	.string	""
        /*0030*/ 	.string	"ptxas"
        /*0030*/ 	.string	"Cuda compilation tools, release 13.0, V13.0.88"
        /*0030*/ 	.string	"Build cuda_13.0.r13.0/compiler.36424714_0"
        /*0030*/ 	.string	"-arch sm_100 -m 64 "



//--------------------- .note.nv.cuinfo           --------------------------
	.section	.note.nv.cuinfo,"",@"SHT_NOTE"
	.sectionflags	@"SHF_NOTE_NV_CUINFO"
        /*0018*/ 	.short	0x0002
        /*001a*/ 	.short	0x0064
        /*001c*/ 	.short	0x0082
	.zero		2


//--------------------- .nv.info                  --------------------------
	.section	.nv.info,"",@"SHT_CUDA_INFO"
	.align	4


	//----- nvinfo : EIATTR_REGCOUNT
	.align		4
        /*0000*/ 	.byte	0x04, 0x2f
        /*0002*/ 	.short	(.L_1 - .L_0)
	.align		4
.L_0:
        /*0004*/ 	.word	index@(_Z11array_matchPiS_S_i)
        /*0008*/ 	.word	0x0000000c


	//----- nvinfo : EIATTR_FRAME_SIZE
	.align		4
.L_1:
        /*000c*/ 	.byte	0x04, 0x11
        /*000e*/ 	.short	(.L_3 - .L_2)
	.align		4
.L_2:
        /*0010*/ 	.word	index@(_Z11array_matchPiS_S_i)
        /*0014*/ 	.word	0x00000000


	//----- nvinfo : EIATTR_MIN_STACK_SIZE
	.align		4
.L_3:
        /*0018*/ 	.byte	0x04, 0x12
        /*001a*/ 	.short	(.L_5 - .L_4)
	.align		4
.L_4:
        /*001c*/ 	.word	index@(_Z11array_matchPiS_S_i)
        /*0020*/ 	.word	0x00000000
.L_5:


//--------------------- .nv.compat                --------------------------
	.section	.nv.compat,"",@"SHT_CUDA_COMPAT_INFO"
	.align	4
        /*0000*/ 	.byte	0x02, 0x09, 0x00, 0x00, 0x02, 0x02, 0x01, 0x00, 0x02, 0x05, 0x05, 0x00, 0x03, 0x07, 0x01, 0x01
        /*0010*/ 	.byte	0x02, 0x03, 0x00, 0x00, 0x02, 0x06, 0x01, 0x00, 0x04, 0x0b, 0x08, 0x00, 0x09, 0x00, 0x00, 0x00
        /*0020*/ 	.byte	0x00, 0x00, 0x00, 0x00


//--------------------- .nv.info._Z11array_matchPiS_S_i --------------------------
	.section	.nv.info._Z11array_matchPiS_S_i,"",@"SHT_CUDA_INFO"
	.sectionflags	@""
	.align	4


	//----- nvinfo : EIATTR_CUDA_API_VERSION
	.align		4
        /*0000*/ 	.byte	0x04, 0x37
        /*0002*/ 	.short	(.L_7 - .L_6)
.L_6:
        /*0004*/ 	.word	0x00000082


	//----- nvinfo : EIATTR_KPARAM_INFO
	.align		4
.L_7:
        /*0008*/ 	.byte	0x04, 0x17
        /*000a*/ 	.short	(.L_9 - .L_8)
.L_8:
        /*000c*/ 	.word	0x00000000
        /*0010*/ 	.short	0x0003
        /*0012*/ 	.short	0x0018
        /*0014*/ 	.byte	0x00, 0xf0, 0x11, 0x00


	//----- nvinfo : EIATTR_KPARAM_INFO
	.align		4
.L_9:
        /*0018*/ 	.byte	0x04, 0x17
        /*001a*/ 	.short	(.L_11 - .L_10)
.L_10:
        /*001c*/ 	.word	0x00000000
        /*0020*/ 	.short	0x0002
        /*0022*/ 	.short	0x0010
        /*0024*/ 	.byte	0x00, 0xf5, 0x21, 0x00


	//----- nvinfo : EIATTR_KPARAM_INFO
	.align		4
.L_11:
        /*0028*/ 	.byte	0x04, 0x17
        /*002a*/ 	.short	(.L_13 - .L_12)
.L_12:
        /*002c*/ 	.word	0x00000000
        /*0030*/ 	.short	0x0001
        /*0032*/ 	.short	0x0008
        /*0034*/ 	.byte	0x00, 0xf5, 0x21, 0x00


	//----- nvinfo : EIATTR_KPARAM_INFO
	.align		4
.L_13:
        /*0038*/ 	.byte	0x04, 0x17
        /*003a*/ 	.short	(.L_15 - .L_14)
.L_14:
        /*003c*/ 	.word	0x00000000
        /*0040*/ 	.short	0x0000
        /*0042*/ 	.short	0x0000
        /*0044*/ 	.byte	0x00, 0xf5, 0x21, 0x00


	//----- nvinfo : EIATTR_SPARSE_MMA_MASK
	.align		4
.L_15:
        /*0048*/ 	.byte	0x03, 0x50
        /*004a*/ 	.short	0x0000


	//----- nvinfo : EIATTR_MAXREG_COUNT
	.align		4
        /*004c*/ 	.byte	0x03, 0x1b
        /*004e*/ 	.short	0x00ff


	//----- nvinfo : EIATTR_MERCURY_ISA_VERSION
	.align		4
        /*0050*/ 	.byte	0x03, 0x5f
        /*0052*/ 	.short	0x0101


	//----- nvinfo : EIATTR_VRC_CTA_INIT_COUNT
	.align		4
        /*0054*/ 	.byte	0x02, 0x4a
	.zero		1
	.zero		1


	//----- nvinfo : EIATTR_EXIT_INSTR_OFFSETS
	.align		4
        /*0058*/ 	.byte	0x04, 0x1c
        /*005a*/ 	.short	(.L_17 - .L_16)


	//   ....[0]....
.L_16:
        /*005c*/ 	.word	0x00000070


	//   ....[1]....
        /*0060*/ 	.word	0x00000130


	//----- nvinfo : EIATTR_CBANK_PARAM_SIZE
	.align		4
.L_17:
        /*0064*/ 	.byte	0x03, 0x19
        /*0066*/ 	.short	0x001c


	//----- nvinfo : EIATTR_PARAM_CBANK
	.align		4
        /*0068*/ 	.byte	0x04, 0x0a
        /*006a*/ 	.short	(.L_19 - .L_18)
	.align		4
.L_18:
        /*006c*/ 	.word	index@(.nv.constant0._Z11array_matchPiS_S_i)
        /*0070*/ 	.short	0x0380
        /*0072*/ 	.short	0x001c


	//----- nvinfo : EIATTR_SW_WAR
	.align		4
.L_19:
        /*0074*/ 	.byte	0x04, 0x36
        /*0076*/ 	.short	(.L_21 - .L_20)
.L_20:
        /*0078*/ 	.word	0x00000008
.L_21:


//--------------------- .nv.callgraph             --------------------------
	.section	.nv.callgraph,"",@"SHT_CUDA_CALLGRAPH"
	.align	4
	.sectionentsize	8
	.align		4
        /*0000*/ 	.word	0x00000000
	.align		4
        /*0004*/ 	.word	0xffffffff
	.align		4
        /*0008*/ 	.word	0x00000000
	.align		4
        /*000c*/ 	.word	0xfffffffe
	.align		4
        /*0010*/ 	.word	0x00000000
	.align		4
        /*0014*/ 	.word	0xfffffffd
	.align		4
        /*0018*/ 	.word	0x00000000
	.align		4
        /*001c*/ 	.word	0xfffffffc


//--------------------- .text._Z11array_matchPiS_S_i --------------------------
	.section	.text._Z11array_matchPiS_S_i,"ax",@progbits
	.align	128
        .global         _Z11array_matchPiS_S_i
        .type           _Z11array_matchPiS_S_i,@function
        .size           _Z11array_matchPiS_S_i,(.L_x_1 - _Z11array_matchPiS_S_i)
        .other          _Z11array_matchPiS_S_i,@"STO_CUDA_ENTRY STV_DEFAULT"
_Z11array_matchPiS_S_i:
.text._Z11array_matchPiS_S_i:
[----:B------:R-:W-:Y:S01]  /*0000*/  LDC R1, c[0x0][0x37c] ;  /* 0x0000df00ff017b82 */ /* 0x000fe20000000800 */
[----:B------:R-:W0:Y:S07]  /*0010*/  S2R R0, SR_TID.X ;  /* 0x0000000000007919 */ /* 0x000e2e0000002100 */
[----:B------:R-:W0:Y:S01]  /*0020*/  S2UR UR4, SR_CTAID.X ;  /* 0x00000000000479c3 */ /* 0x000e220000002500 */
[----:B------:R-:W1:Y:S07]  /*0030*/  LDCU UR5, c[0x0][0x398] ;  /* 0x00007300ff0577ac */ /* 0x000e6e0008000800 */
[----:B------:R-:W0:Y:S02]  /*0040*/  LDC R7, c[0x0][0x360] ;  /* 0x0000d800ff077b82 */ /* 0x000e240000000800 */
[----:B0-----:R-:W-:-:S05]  /*0050*/  IMAD R7, R7, UR4, R0 ;  /* 0x0000000407077c24 */ /* 0x001fca000f8e0200 */
[----:B-1----:R-:W-:-:S13]  /*0060*/  ISETP.GE.AND P0, PT, R7, UR5, PT ;  /* 0x0000000507007c0c */ /* 0x002fda000bf06270 */
[----:B------:R-:W-:Y:S05]  /*0070*/  @P0 EXIT ;  /* 0x000000000000094d */ /* 0x000fea0003800000 */
[----:B------:R-:W0:Y:S01]  /*0080*/  LDC.64 R2, c[0x0][0x380] ;  /* 0x0000e000ff027b82 */ /* 0x000e220000000a00 */
[----:B------:R-:W1:Y:S07]  /*0090*/  LDCU.64 UR4, c[0x0][0x358] ;  /* 0x00006b00ff0477ac */ /* 0x000e6e0008000a00 */
[----:B------:R-:W2:Y:S01]  /*00a0*/  LDC.64 R4, c[0x0][0x388] ;  /* 0x0000e200ff047b82 */ /* 0x000ea20000000a00 */
[----:B0-----:R-:W-:-:S06]  /*00b0*/  IMAD.WIDE R2, R7, 0x4, R2 ;  /* 0x0000000407027825 */ /* 0x001fcc00078e0202 */
[----:B-1----:R-:W3:Y:S01]  /*00c0*/  LDG.E R2, desc[UR4][R2.64] ;  /* 0x0000000402027981 */ /* 0x002ee2000c1e1900 */
[----:B--2---:R-:W-:-:S06]  /*00d0*/  IMAD.WIDE R4, R7, 0x4, R4 ;  /* 0x0000000407047825 */ /* 0x004fcc00078e0204 */
[----:B------:R-:W3:Y:S01]  /*00e0*/  LDG.E R5, desc[UR4][R4.64] ;  /* 0x0000000404057981 */ /* 0x000ee2000c1e1900 */
[----:B------:R-:W0:Y:S01]  /*00f0*/  LDC.64 R6, c[0x0][0x390] ;  /* 0x0000e400ff067b82 */ /* 0x000e220000000a00 */
[----:B---3--:R-:W-:-:S04]  /*0100*/  ISETP.NE.AND P0, PT, R2, R5, PT ;  /* 0x000000050200720c */ /* 0x008fc80003f05270 */
[----:B------:R-:W-:-:S05]  /*0110*/  SEL R9, RZ, 0x1, P0 ;  /* 0x00000001ff097807 */ /* 0x000fca0000000000 */
[----:B0-----:R-:W-:Y:S01]  /*0120*/  STG.E desc[UR4][R6.64], R9 ;  /* 0x0000000906007986 */ /* 0x001fe2000c101904 */
[----:B------:R-:W-:Y:S05]  /*0130*/  EXIT ;  /* 0x000000000000794d */ /* 0x000fea0003800000 */
.L_x_0:
[----:B------:R-:W-:-:S00]  /*0140*/  BRA `(.L_x_0) ;  /* 0xfffffffc00fc7947 */ /* 0x000fc0000383ffff */
[----:B------:R-:W-:-:S00]  /*0150*/  NOP ;  /* 0x0000000000007918 */ /* 0x000fc00000000000 */
        /* <DEDUP_REMOVED lines=10> */
.L_x_1:


//--------------------- .nv.shared.reserved.0     --------------------------
	.section	.nv.shared.reserved.0,"aw",@nobits
	.weak		__nv_reservedSMEM_offset_0_alias
	.size		__nv_reservedSMEM_offset_0_alias, 0, 64
	.other		__nv_reservedSMEM_offset_0_alias,@"STO_CUDA_RESERVED_SHARED STV_DEFAULT"
__nv_reservedSMEM_offset_0_alias:
	.zero		0
	.zero		64


//--------------------- .nv.constant0._Z11array_matchPiS_S_i --------------------------
	.section	.nv.constant0._Z11array_matchPiS_S_i,"a",@progbits
	.sectionflags	@""
	.align	4
.nv.constant0._Z11array_matchPiS_S_i:
	.zero		924


//--------------------- SYMBOLS --------------------------

	.type		.nv.reservedSmem.offset0,@object
	.size		.nv.reservedSmem.offset0,0x4
